//
// Generated by NVIDIA NVVM Compiler
//
// Compiler Build ID: CL-36424714
// Cuda compilation tools, release 13.0, V13.0.88
// Based on NVVM 20.0.0
//

.version 9.0
.target sm_100
.address_size 64

	// .globl	_Z23tiled_matrix_mul_kernelPKfS0_Pfiiii
.extern .shared .align 16 .b8 fused_mem[];

.visible .entry _Z23tiled_matrix_mul_kernelPKfS0_Pfiiii(
	.param .u64 .ptr .align 1 _Z23tiled_matrix_mul_kernelPKfS0_Pfiiii_param_0,
	.param .u64 .ptr .align 1 _Z23tiled_matrix_mul_kernelPKfS0_Pfiiii_param_1,
	.param .u64 .ptr .align 1 _Z23tiled_matrix_mul_kernelPKfS0_Pfiiii_param_2,
	.param .u32 _Z23tiled_matrix_mul_kernelPKfS0_Pfiiii_param_3,
	.param .u32 _Z23tiled_matrix_mul_kernelPKfS0_Pfiiii_param_4,
	.param .u32 _Z23tiled_matrix_mul_kernelPKfS0_Pfiiii_param_5,
	.param .u32 _Z23tiled_matrix_mul_kernelPKfS0_Pfiiii_param_6
)
{
	.reg .pred 	%p<20>;
	.reg .b32 	%r<102>;
	.reg .b32 	%f<79>;
	.reg .b64 	%rd<16>;

	ld.param.u32 	%r33, [_Z23tiled_matrix_mul_kernelPKfS0_Pfiiii_param_3];
	ld.param.u32 	%r34, [_Z23tiled_matrix_mul_kernelPKfS0_Pfiiii_param_4];
	ld.param.u32 	%r35, [_Z23tiled_matrix_mul_kernelPKfS0_Pfiiii_param_5];
	ld.param.u32 	%r36, [_Z23tiled_matrix_mul_kernelPKfS0_Pfiiii_param_6];
	mov.u32 	%r37, %ctaid.x;
	mov.u32 	%r38, %ctaid.y;
	mov.u32 	%r1, %tid.x;
	mov.u32 	%r2, %tid.y;
	mad.lo.s32 	%r3, %r36, %r38, %r2;
	mad.lo.s32 	%r4, %r36, %r37, %r1;
	add.s32 	%r39, %r34, %r36;
	add.s32 	%r40, %r39, -1;
	div.s32 	%r5, %r40, %r36;
	setp.lt.s32 	%p1, %r5, 1;
	mov.f32 	%f77, 0f00000000;
	@%p1 bra 	$L__BB0_19;
	ld.param.u64 	%rd13, [_Z23tiled_matrix_mul_kernelPKfS0_Pfiiii_param_0];
	mul.lo.s32 	%r42, %r36, %r36;
	shl.b32 	%r43, %r42, 2;
	mov.u32 	%r44, fused_mem;
	add.s32 	%r6, %r44, %r43;
	mul.lo.s32 	%r7, %r36, %r2;
	mul.lo.s32 	%r8, %r3, %r34;
	and.b32  	%r9, %r36, 7;
	and.b32  	%r10, %r36, 3;
	and.b32  	%r11, %r36, 2147483640;
	and.b32  	%r12, %r36, 1;
	neg.s32 	%r13, %r11;
	shl.b32 	%r45, %r1, 2;
	add.s32 	%r46, %r43, %r45;
	add.s32 	%r14, %r44, %r46;
	shl.b32 	%r15, %r36, 5;
	shl.b32 	%r16, %r36, 2;
	cvta.to.global.u64 	%rd1, %rd13;
	mov.f32 	%f77, 0f00000000;
	mov.b32 	%r95, 0;
$L__BB0_2:
	setp.ge.s32 	%p2, %r3, %r33;
	mul.lo.s32 	%r47, %r95, %r36;
	add.s32 	%r18, %r47, %r1;
	add.s32 	%r19, %r47, %r2;
	setp.ge.s32 	%p3, %r18, %r34;
	mov.f32 	%f68, 0f00000000;
	or.pred  	%p4, %p3, %p2;
	@%p4 bra 	$L__BB0_4;
	add.s32 	%r48, %r18, %r8;
	mul.wide.s32 	%rd5, %r48, 4;
	add.s64 	%rd6, %rd1, %rd5;
	ld.global.f32 	%f68, [%rd6];
$L__BB0_4:
	setp.ge.s32 	%p5, %r4, %r35;
	add.s32 	%r49, %r7, %r1;
	shl.b32 	%r50, %r49, 2;
	add.s32 	%r52, %r44, %r50;
	st.shared.f32 	[%r52], %f68;
	setp.ge.s32 	%p6, %r19, %r34;
	mov.f32 	%f69, 0f00000000;
	or.pred  	%p7, %p5, %p6;
	@%p7 bra 	$L__BB0_6;
	ld.param.u64 	%rd14, [_Z23tiled_matrix_mul_kernelPKfS0_Pfiiii_param_1];
	mad.lo.s32 	%r53, %r19, %r35, %r4;
	cvta.to.global.u64 	%rd7, %rd14;
	mul.wide.s32 	%rd8, %r53, 4;
	add.s64 	%rd9, %rd7, %rd8;
	ld.global.f32 	%f69, [%rd9];
$L__BB0_6:
	setp.lt.s32 	%p8, %r36, 1;
	add.s32 	%r56, %r6, %r50;
	st.shared.f32 	[%r56], %f69;
	bar.sync 	0;
	@%p8 bra 	$L__BB0_18;
	setp.lt.u32 	%p9, %r36, 8;
	mov.b32 	%r100, 0;
	@%p9 bra 	$L__BB0_10;
	shl.b32 	%r58, %r7, 2;
	add.s32 	%r60, %r58, %r44;
	add.s32 	%r96, %r60, 16;
	mov.u32 	%r97, %r14;
	mov.u32 	%r98, %r13;
$L__BB0_9:
	.pragma "nounroll";
	ld.shared.f32 	%f24, [%r96+-16];
	ld.shared.f32 	%f25, [%r97];
	fma.rn.f32 	%f26, %f24, %f25, %f77;
	ld.shared.f32 	%f27, [%r96+-12];
	add.s32 	%r61, %r97, %r16;
	ld.shared.f32 	%f28, [%r61];
	fma.rn.f32 	%f29, %f27, %f28, %f26;
	ld.shared.f32 	%f30, [%r96+-8];
	add.s32 	%r62, %r61, %r16;
	ld.shared.f32 	%f31, [%r62];
	fma.rn.f32 	%f32, %f30, %f31, %f29;
	ld.shared.f32 	%f33, [%r96+-4];
	add.s32 	%r63, %r62, %r16;
	ld.shared.f32 	%f34, [%r63];
	fma.rn.f32 	%f35, %f33, %f34, %f32;
	ld.shared.f32 	%f36, [%r96];
	add.s32 	%r64, %r63, %r16;
	ld.shared.f32 	%f37, [%r64];
	fma.rn.f32 	%f38, %f36, %f37, %f35;
	ld.shared.f32 	%f39, [%r96+4];
	add.s32 	%r65, %r64, %r16;
	ld.shared.f32 	%f40, [%r65];
	fma.rn.f32 	%f41, %f39, %f40, %f38;
	ld.shared.f32 	%f42, [%r96+8];
	add.s32 	%r66, %r65, %r16;
	ld.shared.f32 	%f43, [%r66];
	fma.rn.f32 	%f44, %f42, %f43, %f41;
	ld.shared.f32 	%f45, [%r96+12];
	add.s32 	%r67, %r66, %r16;
	ld.shared.f32 	%f46, [%r67];
	fma.rn.f32 	%f77, %f45, %f46, %f44;
	add.s32 	%r98, %r98, 8;
	add.s32 	%r97, %r97, %r15;
	add.s32 	%r96, %r96, 32;
	setp.ne.s32 	%p10, %r98, 0;
	mov.u32 	%r100, %r11;
	@%p10 bra 	$L__BB0_9;
$L__BB0_10:
	setp.eq.s32 	%p11, %r9, 0;
	@%p11 bra 	$L__BB0_18;
	add.s32 	%r68, %r9, -1;
	setp.lt.u32 	%p12, %r68, 3;
	@%p12 bra 	$L__BB0_13;
	add.s32 	%r69, %r100, %r7;
	shl.b32 	%r70, %r69, 2;
	add.s32 	%r72, %r44, %r70;
	ld.shared.f32 	%f48, [%r72];
	mad.lo.s32 	%r73, %r100, %r36, %r1;
	shl.b32 	%r74, %r73, 2;
	add.s32 	%r75, %r6, %r74;
	ld.shared.f32 	%f49, [%r75];
	fma.rn.f32 	%f50, %f48, %f49, %f77;
	ld.shared.f32 	%f51, [%r72+4];
	add.s32 	%r76, %r75, %r16;
	ld.shared.f32 	%f52, [%r76];
	fma.rn.f32 	%f53, %f51, %f52, %f50;
	ld.shared.f32 	%f54, [%r72+8];
	add.s32 	%r77, %r76, %r16;
	ld.shared.f32 	%f55, [%r77];
	fma.rn.f32 	%f56, %f54, %f55, %f53;
	ld.shared.f32 	%f57, [%r72+12];
	add.s32 	%r78, %r77, %r16;
	ld.shared.f32 	%f58, [%r78];
	fma.rn.f32 	%f77, %f57, %f58, %f56;
	add.s32 	%r100, %r100, 4;
$L__BB0_13:
	setp.eq.s32 	%p13, %r10, 0;
	@%p13 bra 	$L__BB0_18;
	setp.eq.s32 	%p14, %r10, 1;
	@%p14 bra 	$L__BB0_16;
	add.s32 	%r79, %r100, %r7;
	shl.b32 	%r80, %r79, 2;
	add.s32 	%r82, %r44, %r80;
	ld.shared.f32 	%f60, [%r82];
	mad.lo.s32 	%r83, %r100, %r36, %r1;
	shl.b32 	%r84, %r83, 2;
	add.s32 	%r85, %r6, %r84;
	ld.shared.f32 	%f61, [%r85];
	fma.rn.f32 	%f62, %f60, %f61, %f77;
	ld.shared.f32 	%f63, [%r82+4];
	add.s32 	%r86, %r85, %r16;
	ld.shared.f32 	%f64, [%r86];
	fma.rn.f32 	%f77, %f63, %f64, %f62;
	add.s32 	%r100, %r100, 2;
$L__BB0_16:
	setp.eq.s32 	%p15, %r12, 0;
	@%p15 bra 	$L__BB0_18;
	add.s32 	%r87, %r100, %r7;
	shl.b32 	%r88, %r87, 2;
	add.s32 	%r90, %r44, %r88;
	ld.shared.f32 	%f65, [%r90];
	mad.lo.s32 	%r91, %r100, %r36, %r1;
	shl.b32 	%r92, %r91, 2;
	add.s32 	%r93, %r6, %r92;
	ld.shared.f32 	%f66, [%r93];
	fma.rn.f32 	%f77, %f65, %f66, %f77;
$L__BB0_18:
	bar.sync 	0;
	add.s32 	%r95, %r95, 1;
	setp.ne.s32 	%p16, %r95, %r5;
	@%p16 bra 	$L__BB0_2;
$L__BB0_19:
	setp.ge.s32 	%p17, %r3, %r33;
	setp.ge.s32 	%p18, %r4, %r35;
	or.pred  	%p19, %p17, %p18;
	@%p19 bra 	$L__BB0_21;
	ld.param.u64 	%rd15, [_Z23tiled_matrix_mul_kernelPKfS0_Pfiiii_param_2];
	mad.lo.s32 	%r94, %r3, %r35, %r4;
	cvta.to.global.u64 	%rd10, %rd15;
	mul.wide.s32 	%rd11, %r94, 4;
	add.s64 	%rd12, %rd10, %rd11;
	st.global.f32 	[%rd12], %f77;
$L__BB0_21:
	ret;

}


// ===== COMPILED SASS (sm_100) =====

	.target	sm_100

	.elftype	@"ET_EXEC"


//--------------------- .note.nv.tkinfo           --------------------------
	.section	.note.nv.tkinfo,"",@"SHT_NOTE"
	.sectionflags	@"SHF_NOTE_NV_TKINFO"
	.tkinfo
        /*0018*/ 	.word	0x00000002
        /*0030*/ 	.string	""
        /*0030*/ 	.string	"ptxas"
        /*0030*/ 	.string	"Cuda compilation tools, release 13.0, V13.0.88"
        /*0030*/ 	.string	"Build cuda_13.0.r13.0/compiler.36424714_0"
        /*0030*/ 	.string	"-arch sm_100 -m 64 "



//--------------------- .note.nv.cuinfo           --------------------------
	.section	.note.nv.cuinfo,"",@"SHT_NOTE"
	.sectionflags	@"SHF_NOTE_NV_CUINFO"
        /*0018*/ 	.short	0x0002
        /*001a*/ 	.short	0x0064
        /*001c*/ 	.short	0x0082
	.zero		2


//--------------------- .nv.info                  --------------------------
	.section	.nv.info,"",@"SHT_CUDA_INFO"
	.align	4


	//----- nvinfo : EIATTR_REGCOUNT
	.align		4
        /*0000*/ 	.byte	0x04, 0x2f
        /*0002*/ 	.short	(.L_1 - .L_0)
	.align		4
.L_0:
        /*0004*/ 	.word	index@(_Z23tiled_matrix_mul_kernelPKfS0_Pfiiii)
        /*0008*/ 	.word	0x00000020


	//----- nvinfo : EIATTR_FRAME_SIZE
	.align		4
.L_1:
        /*000c*/ 	.byte	0x04, 0x11
        /*000e*/ 	.short	(.L_3 - .L_2)
	.align		4
.L_2:
        /*0010*/ 	.word	index@(_Z23tiled_matrix_mul_kernelPKfS0_Pfiiii)
        /*0014*/ 	.word	0x00000000


	//----- nvinfo : EIATTR_MIN_STACK_SIZE
	.align		4
.L_3:
        /*0018*/ 	.byte	0x04, 0x12
        /*001a*/ 	.short	(.L_5 - .L_4)
	.align		4
.L_4:
        /*001c*/ 	.word	index@(_Z23tiled_matrix_mul_kernelPKfS0_Pfiiii)
        /*0020*/ 	.word	0x00000000
.L_5:


//--------------------- .nv.compat                --------------------------
	.section	.nv.compat,"",@"SHT_CUDA_COMPAT_INFO"
	.align	4
        /*0000*/ 	.byte	0x02, 0x09, 0x00, 0x00, 0x02, 0x02, 0x01, 0x00, 0x02, 0x05, 0x05, 0x00, 0x03, 0x07, 0x01, 0x01
        /*0010*/ 	.byte	0x02, 0x03, 0x00, 0x00, 0x02, 0x06, 0x01, 0x00, 0x04, 0x0b, 0x08, 0x00, 0x09, 0x00, 0x00, 0x00
        /*0020*/ 	.byte	0x00, 0x00, 0x00, 0x00


//--------------------- .nv.info._Z23tiled_matrix_mul_kernelPKfS0_Pfiiii --------------------------
	.section	.nv.info._Z23tiled_matrix_mul_kernelPKfS0_Pfiiii,"",@"SHT_CUDA_INFO"
	.sectionflags	@""
	.align	4


	//----- nvinfo : EIATTR_CUDA_API_VERSION
	.align		4
        /*0000*/ 	.byte	0x04, 0x37
        /*0002*/ 	.short	(.L_7 - .L_6)
.L_6:
        /*0004*/ 	.word	0x00000082


	//----- nvinfo : EIATTR_KPARAM_INFO
	.align		4
.L_7:
        /*0008*/ 	.byte	0x04, 0x17
        /*000a*/ 	.short	(.L_9 - .L_8)
.L_8:
        /*000c*/ 	.word	0x00000000
        /*0010*/ 	.short	0x0006
        /*0012*/ 	.short	0x0024
        /*0014*/ 	.byte	0x00, 0xf0, 0x11, 0x00


	//----- nvinfo : EIATTR_KPARAM_INFO
	.align		4
.L_9:
        /*0018*/ 	.byte	0x04, 0x17
        /*001a*/ 	.short	(.L_11 - .L_10)
.L_10:
        /*001c*/ 	.word	0x00000000
        /*0020*/ 	.short	0x0005
        /*0022*/ 	.short	0x0020
        /*0024*/ 	.byte	0x00, 0xf0, 0x11, 0x00


	//----- nvinfo : EIATTR_KPARAM_INFO
	.align		4
.L_11:
        /*0028*/ 	.byte	0x04, 0x17
        /*002a*/ 	.short	(.L_13 - .L_12)
.L_12:
        /*002c*/ 	.word	0x00000000
        /*0030*/ 	.short	0x0004
        /*0032*/ 	.short	0x001c
        /*0034*/ 	.byte	0x00, 0xf0, 0x11, 0x00


	//----- nvinfo : EIATTR_KPARAM_INFO
	.align		4
.L_13:
        /*0038*/ 	.byte	0x04, 0x17
        /*003a*/ 	.short	(.L_15 - .L_14)
.L_14:
        /*003c*/ 	.word	0x00000000
        /*0040*/ 	.short	0x0003
        /*0042*/ 	.short	0x0018
        /*0044*/ 	.byte	0x00, 0xf0, 0x11, 0x00


	//----- nvinfo : EIATTR_KPARAM_INFO
	.align		4
.L_15:
        /*0048*/ 	.byte	0x04, 0x17
        /*004a*/ 	.short	(.L_17 - .L_16)
.L_16:
        /*004c*/ 	.word	0x00000000
        /*0050*/ 	.short	0x0002
        /*0052*/ 	.short	0x0010
        /*0054*/ 	.byte	0x00, 0xf5, 0x21, 0x00


	//----- nvinfo : EIATTR_KPARAM_INFO
	.align		4
.L_17:
        /*0058*/ 	.byte	0x04, 0x17
        /*005a*/ 	.short	(.L_19 - .L_18)
.L_18:
        /*005c*/ 	.word	0x00000000
        /*0060*/ 	.short	0x0001
        /*0062*/ 	.short	0x0008
        /*0064*/ 	.byte	0x00, 0xf5, 0x21, 0x00


	//----- nvinfo : EIATTR_KPARAM_INFO
	.align		4
.L_19:
        /*0068*/ 	.byte	0x04, 0x17
        /*006a*/ 	.short	(.L_21 - .L_20)
.L_20:
        /*006c*/ 	.word	0x00000000
        /*0070*/ 	.short	0x0000
        /*0072*/ 	.short	0x0000
        /*0074*/ 	.byte	0x00, 0xf5, 0x21, 0x00


	//----- nvinfo : EIATTR_SPARSE_MMA_MASK
	.align		4
.L_21:
        /*0078*/ 	.byte	0x03, 0x50
        /*007a*/ 	.short	0x0000


	//----- nvinfo : EIATTR_MAXREG_COUNT
	.align		4
        /*007c*/ 	.byte	0x03, 0x1b
        /*007e*/ 	.short	0x00ff


	//----- nvinfo : EIATTR_NUM_BARRIERS
	.align		4
        /*0080*/ 	.byte	0x02, 0x4c
        /*0082*/ 	.byte	0x01
	.zero		1


	//----- nvinfo : EIATTR_MERCURY_ISA_VERSION
	.align		4
        /*0084*/ 	.byte	0x03, 0x5f
        /*0086*/ 	.short	0x0101


	//----- nvinfo : EIATTR_VRC_CTA_INIT_COUNT
	.align		4
        /*0088*/ 	.byte	0x02, 0x4a
	.zero		1
	.zero		1


	//----- nvinfo : EIATTR_EXIT_INSTR_OFFSETS
	.align		4
        /*008c*/ 	.byte	0x04, 0x1c
        /*008e*/ 	.short	(.L_23 - .L_22)


	//   ....[0]....
.L_22:
        /*0090*/ 	.word	0x00000b50


	//   ....[1]....
        /*0094*/ 	.word	0x00000ba0


	//----- nvinfo : EIATTR_CBANK_PARAM_SIZE
	.align		4
.L_23:
        /*0098*/ 	.byte	0x03, 0x19
        /*009a*/ 	.short	0x0028


	//----- nvinfo : EIATTR_PARAM_CBANK
	.align		4
        /*009c*/ 	.byte	0x04, 0x0a
        /*009e*/ 	.short	(.L_25 - .L_24)
	.align		4
.L_24:
        /*00a0*/ 	.word	index@(.nv.constant0._Z23tiled_matrix_mul_kernelPKfS0_Pfiiii)
        /*00a4*/ 	.short	0x0380
        /*00a6*/ 	.short	0x0028


	//----- nvinfo : EIATTR_SW_WAR
	.align		4
.L_25:
        /*00a8*/ 	.byte	0x04, 0x36
        /*00aa*/ 	.short	(.L_27 - .L_26)
.L_26:
        /*00ac*/ 	.word	0x00000008
.L_27:


//--------------------- .nv.callgraph             --------------------------
	.section	.nv.callgraph,"",@"SHT_CUDA_CALLGRAPH"
	.align	4
	.sectionentsize	8
	.align		4
        /*0000*/ 	.word	0x00000000
	.align		4
        /*0004*/ 	.word	0xffffffff
	.align		4
        /*0008*/ 	.word	0x00000000
	.align		4
        /*000c*/ 	.word	0xfffffffe
	.align		4
        /*0010*/ 	.word	0x00000000
	.align		4
        /*0014*/ 	.word	0xfffffffd
	.align		4
        /*0018*/ 	.word	0x00000000
	.align		4
        /*001c*/ 	.word	0xfffffffc


//--------------------- .text._Z23tiled_matrix_mul_kernelPKfS0_Pfiiii --------------------------
	.section	.text._Z23tiled_matrix_mul_kernelPKfS0_Pfiiii,"ax",@progbits
	.align	128
        .global         _Z23tiled_matrix_mul_kernelPKfS0_Pfiiii
        .type           _Z23tiled_matrix_mul_kernelPKfS0_Pfiiii,@function
        .size           _Z23tiled_matrix_mul_kernelPKfS0_Pfiiii,(.L_x_8 - _Z23tiled_matrix_mul_kernelPKfS0_Pfiiii)
        .other          _Z23tiled_matrix_mul_kernelPKfS0_Pfiiii,@"STO_CUDA_ENTRY STV_DEFAULT"
_Z23tiled_matrix_mul_kernelPKfS0_Pfiiii:
.text._Z23tiled_matrix_mul_kernelPKfS0_Pfiiii:
[----:B------:R-:W-:Y:S08]  /*0000*/  LDC R1, c[0x0][0x37c] ;  /* 0x0000df00ff017b82 */ /* 0x000ff00000000800 */
[----:B------:R-:W0:Y:S01]  /*0010*/  LDC R3, c[0x0][0x3a4] ;  /* 0x0000e900ff037b82 */ /* 0x000e220000000800 */
[----:B------:R-:W1:Y:S01]  /*0020*/  LDCU.64 UR6, c[0x0][0x358] ;  /* 0x00006b00ff0677ac */ /* 0x000e620008000a00 */
[----:B------:R-:W-:-:S06]  /*0030*/  IMAD.MOV.U32 R16, RZ, RZ, RZ ;  /* 0x000000ffff107224 */ /* 0x000fcc00078e00ff */
[----:B------:R-:W2:Y:S08]  /*0040*/  LDC R2, c[0x0][0x39c] ;  /* 0x0000e700ff027b82 */ /* 0x000eb00000000800 */
[----:B------:R-:W-:Y:S01]  /*0050*/  S2UR UR5, SR_CTAID.Y ;  /* 0x00000000000579c3 */ /* 0x000fe20000002600 */
[----:B0-----:R-:W-:-:S07]  /*0060*/  IABS R9, R3 ;  /* 0x0000000300097213 */ /* 0x001fce0000000000 */
[----:B------:R-:W0:Y:S01]  /*0070*/  S2UR UR4, SR_CTAID.X ;  /* 0x00000000000479c3 */ /* 0x000e220000002500 */
[----:B------:R-:W3:Y:S01]  /*0080*/  I2F.RP R0, R9 ;  /* 0x0000000900007306 */ /* 0x000ee20000209400 */
[----:B--2---:R-:W-:-:S07]  /*0090*/  IADD3 R2, PT, PT, R3, -0x1, R2 ;  /* 0xffffffff03027810 */ /* 0x004fce0007ffe002 */
[----:B---3--:R-:W2:Y:S02]  /*00a0*/  MUFU.RCP R0, R0 ;  /* 0x0000000000007308 */ /* 0x008ea40000001000 */
[----:B--2---:R-:W-:Y:S02]  /*00b0*/  IADD3 R4, PT, PT, R0, 0xffffffe, RZ ;  /* 0x0ffffffe00047810 */ /* 0x004fe40007ffe0ff */
[----:B------:R-:W-:-:S04]  /*00c0*/  IABS R0, R2 ;  /* 0x0000000200007213 */ /* 0x000fc80000000000 */
[----:B------:R2:W3:Y:S01]  /*00d0*/  F2I.FTZ.U32.TRUNC.NTZ R5, R4 ;  /* 0x0000000400057305 */ /* 0x0004e2000021f000 */
[----:B------:R-:W-:-:S04]  /*00e0*/  LOP3.LUT R2, R2, R3, RZ, 0x3c, !PT ;  /* 0x0000000302027212 */ /* 0x000fc800078e3cff */
[----:B------:R-:W-:Y:S01]  /*00f0*/  ISETP.GE.AND P1, PT, R2, RZ, PT ;  /* 0x000000ff0200720c */ /* 0x000fe20003f26270 */
[----:B--2---:R-:W-:Y:S01]  /*0100*/  IMAD.MOV.U32 R4, RZ, RZ, RZ ;  /* 0x000000ffff047224 */ /* 0x004fe200078e00ff */
[----:B---3--:R-:W-:-:S05]  /*0110*/  IADD3 R6, PT, PT, RZ, -R5, RZ ;  /* 0x80000005ff067210 */ /* 0x008fca0007ffe0ff */
[----:B------:R-:W-:Y:S02]  /*0120*/  IMAD R7, R6, R9, RZ ;  /* 0x0000000906077224 */ /* 0x000fe400078e02ff */
[----:B------:R-:W0:Y:S02]  /*0130*/  S2R R6, SR_TID.X ;  /* 0x0000000000067919 */ /* 0x000e240000002100 */
[----:B------:R-:W-:-:S06]  /*0140*/  IMAD.HI.U32 R5, R5, R7, R4 ;  /* 0x0000000705057227 */ /* 0x000fcc00078e0004 */
[----:B------:R-:W-:-:S05]  /*0150*/  IMAD.HI.U32 R7, R5, R0, RZ ;  /* 0x0000000005077227 */ /* 0x000fca00078e00ff */
[----:B------:R-:W-:-:S05]  /*0160*/  IADD3 R5, PT, PT, -R7, RZ, RZ ;  /* 0x000000ff07057210 */ /* 0x000fca0007ffe1ff */
[----:B------:R-:W-:-:S05]  /*0170*/  IMAD R0, R9, R5, R0 ;  /* 0x0000000509007224 */ /* 0x000fca00078e0200 */
[----:B------:R-:W-:-:S13]  /*0180*/  ISETP.GT.U32.AND P2, PT, R9, R0, PT ;  /* 0x000000000900720c */ /* 0x000fda0003f44070 */
[----:B------:R-:W-:Y:S01]  /*0190*/  @!P2 IMAD.IADD R0, R0, 0x1, -R9 ;  /* 0x000000010000a824 */ /* 0x000fe200078e0a09 */
[----:B------:R-:W-:Y:S02]  /*01a0*/  @!P2 IADD3 R7, PT, PT, R7, 0x1, RZ ;  /* 0x000000010707a810 */ /* 0x000fe40007ffe0ff */
[C---:B------:R-:W-:Y:S02]  /*01b0*/  ISETP.NE.AND P2, PT, R3.reuse, RZ, PT ;  /* 0x000000ff0300720c */ /* 0x040fe40003f45270 */
[----:B------:R-:W-:Y:S01]  /*01c0*/  ISETP.GE.U32.AND P0, PT, R0, R9, PT ;  /* 0x000000090000720c */ /* 0x000fe20003f06070 */
[----:B0-----:R-:W-:Y:S01]  /*01d0*/  IMAD R9, R3, UR4, R6 ;  /* 0x0000000403097c24 */ /* 0x001fe2000f8e0206 */
[----:B------:R-:W0:Y:S11]  /*01e0*/  S2R R0, SR_TID.Y ;  /* 0x0000000000007919 */ /* 0x000e360000002200 */
[----:B------:R-:W-:-:S05]  /*01f0*/  @P0 VIADD R7, R7, 0x1 ;  /* 0x0000000107070836 */ /* 0x000fca0000000000 */
[----:B------:R-:W-:Y:S02]  /*0200*/  @!P1 IADD3 R7, PT, PT, -R7, RZ, RZ ;  /* 0x000000ff07079210 */ /* 0x000fe40007ffe1ff */
[----:B------:R-:W-:-:S04]  /*0210*/  @!P2 LOP3.LUT R7, RZ, R3, RZ, 0x33, !PT ;  /* 0x00000003ff07a212 */ /* 0x000fc800078e33ff */
[----:B------:R-:W-:Y:S01]  /*0220*/  ISETP.GE.AND P0, PT, R7, 0x1, PT ;  /* 0x000000010700780c */ /* 0x000fe20003f06270 */
[----:B0-----:R-:W-:-:S12]  /*0230*/  IMAD R8, R3, UR5, R0 ;  /* 0x0000000503087c24 */ /* 0x001fd8000f8e0200 */
[----:B-1----:R-:W-:Y:S05]  /*0240*/  @!P0 BRA `(.L_x_0) ;  /* 0x0000000800308947 */ /* 0x002fea0003800000 */
[----:B------:R-:W0:Y:S01]  /*0250*/  S2UR UR5, SR_CgaCtaId ;  /* 0x00000000000579c3 */ /* 0x000e220000008800 */
[CC--:B------:R-:W-:Y:S01]  /*0260*/  IMAD R2, R3.reuse, R3.reuse, RZ ;  /* 0x0000000303027224 */ /* 0x0c0fe200078e02ff */
[----:B------:R-:W-:Y:S01]  /*0270*/  UMOV UR4, 0x400 ;  /* 0x0000040000047882 */ /* 0x000fe20000000000 */
[C---:B------:R-:W-:Y:S01]  /*0280*/  LOP3.LUT R10, R3.reuse, 0x7ffffff8, RZ, 0xc0, !PT ;  /* 0x7ffffff8030a7812 */ /* 0x040fe200078ec0ff */
[----:B------:R-:W-:Y:S02]  /*0290*/  HFMA2 R16, -RZ, RZ, 0, 0 ;  /* 0x00000000ff107431 */ /* 0x000fe400000001ff */
[----:B------:R-:W-:Y:S01]  /*02a0*/  IMAD R11, R0, R3, RZ ;  /* 0x00000003000b7224 */ /* 0x000fe200078e02ff */
[----:B------:R-:W-:Y:S02]  /*02b0*/  SHF.L.U32 R5, R2, 0x2, RZ ;  /* 0x0000000202057819 */ /* 0x000fe400000006ff */
[C---:B------:R-:W-:Y:S01]  /*02c0*/  LOP3.LUT R21, R3.reuse, 0x7, RZ, 0xc0, !PT ;  /* 0x0000000703157812 */ /* 0x040fe200078ec0ff */
[----:B------:R-:W-:Y:S01]  /*02d0*/  IMAD.MOV R13, RZ, RZ, -R10 ;  /* 0x000000ffff0d7224 */ /* 0x000fe200078e0a0a */
[----:B------:R-:W-:Y:S01]  /*02e0*/  LOP3.LUT R12, R3, 0x3, RZ, 0xc0, !PT ;  /* 0x00000003030c7812 */ /* 0x000fe200078ec0ff */
[----:B------:R-:W-:Y:S01]  /*02f0*/  IMAD R15, R6, 0x4, R5 ;  /* 0x00000004060f7824 */ /* 0x000fe200078e0205 */
[----:B0-----:R-:W-:-:S03]  /*0300*/  ULEA UR5, UR5, UR4, 0x18 ;  /* 0x0000000405057291 */ /* 0x001fc6000f8ec0ff */
[----:B------:R-:W-:-:S03]  /*0310*/  UMOV UR4, URZ ;  /* 0x000000ff00047c82 */ /* 0x000fc60008000000 */
[----:B------:R-:W-:Y:S01]  /*0320*/  IADD3 R14, PT, PT, R5, UR5, RZ ;  /* 0x00000005050e7c10 */ /* 0x000fe2000fffe0ff */
[----:B------:R-:W-:-:S07]  /*0330*/  VIADD R15, R15, UR5 ;  /* 0x000000050f0f7c36 */ /* 0x000fce0008000000 */
.L_x_6:
[----:B0-----:R-:W0:Y:S01]  /*0340*/  LDC R17, c[0x0][0x3a4] ;  /* 0x0000e900ff117b82 */ /* 0x001e220000000800 */
[----:B------:R-:W1:Y:S01]  /*0350*/  LDCU.64 UR8, c[0x0][0x398] ;  /* 0x00007300ff0877ac */ /* 0x000e620008000a00 */
[----:B------:R-:W-:Y:S01]  /*0360*/  IMAD.MOV.U32 R20, RZ, RZ, RZ ;  /* 0x000000ffff147224 */ /* 0x000fe200078e00ff */
[----:B------:R-:W2:Y:S01]  /*0370*/  LDCU UR10, c[0x0][0x3a0] ;  /* 0x00007400ff0a77ac */ /* 0x000ea20008000800 */
[----:B-1----:R-:W-:Y:S01]  /*0380*/  ISETP.GE.AND P0, PT, R8, UR8, PT ;  /* 0x0000000808007c0c */ /* 0x002fe2000bf06270 */
[C---:B0-----:R-:W-:Y:S02]  /*0390*/  IMAD R18, R17.reuse, UR4, R0 ;  /* 0x0000000411127c24 */ /* 0x041fe4000f8e0200 */
[----:B------:R-:W-:-:S03]  /*03a0*/  IMAD R19, R17, UR4, R6 ;  /* 0x0000000411137c24 */ /* 0x000fc6000f8e0206 */
[----:B------:R-:W-:Y:S02]  /*03b0*/  ISETP.GE.AND P1, PT, R18, UR9, PT ;  /* 0x0000000912007c0c */ /* 0x000fe4000bf26270 */
[----:B------:R-:W-:Y:S02]  /*03c0*/  ISETP.GE.OR P0, PT, R19, UR9, P0 ;  /* 0x0000000913007c0c */ /* 0x000fe40008706670 */
[----:B--2---:R-:W-:-:S11]  /*03d0*/  ISETP.GE.OR P1, PT, R9, UR10, P1 ;  /* 0x0000000a09007c0c */ /* 0x004fd60008f26670 */
[----:B------:R-:W0:Y:S01]  /*03e0*/  @!P0 LDC.64 R4, c[0x0][0x380] ;  /* 0x0000e000ff048b82 */ /* 0x000e220000000a00 */
[----:B------:R-:W-:Y:S02]  /*03f0*/  @!P0 IMAD R19, R8, UR9, R19 ;  /* 0x0000000908138c24 */ /* 0x000fe4000f8e0213 */
[----:B------:R-:W-:Y:S01]  /*0400*/  @!P1 IMAD R23, R18, UR10, R9 ;  /* 0x0000000a12179c24 */ /* 0x000fe2000f8e0209 */
[----:B------:R-:W-:-:S04]  /*0410*/  MOV R18, RZ ;  /* 0x000000ff00127202 */ /* 0x000fc80000000f00 */
[----:B------:R-:W1:Y:S01]  /*0420*/  @!P1 LDC.64 R2, c[0x0][0x388] ;  /* 0x0000e200ff029b82 */ /* 0x000e620000000a00 */
[----:B0-----:R-:W-:-:S05]  /*0430*/  @!P0 IMAD.WIDE R4, R19, 0x4, R4 ;  /* 0x0000000413048825 */ /* 0x001fca00078e0204 */
[----:B------:R-:W2:Y:S01]  /*0440*/  @!P0 LDG.E R18, desc[UR6][R4.64] ;  /* 0x0000000604128981 */ /* 0x000ea2000c1e1900 */
[----:B-1----:R-:W-:-:S05]  /*0450*/  @!P1 IMAD.WIDE R2, R23, 0x4, R2 ;  /* 0x0000000417029825 */ /* 0x002fca00078e0202 */
[----:B------:R-:W3:Y:S01]  /*0460*/  @!P1 LDG.E R20, desc[UR6][R2.64] ;  /* 0x0000000602149981 */ /* 0x000ee2000c1e1900 */
[----:B------:R-:W-:Y:S02]  /*0470*/  ISETP.GE.AND P1, PT, R17, 0x1, PT ;  /* 0x000000011100780c */ /* 0x000fe40003f26270 */
[----:B------:R-:W-:Y:S01]  /*0480*/  IADD3 R19, PT, PT, R11, R6, RZ ;  /* 0x000000060b137210 */ /* 0x000fe20007ffe0ff */
[----:B------:R-:W-:-:S03]  /*0490*/  UIADD3 UR4, UPT, UPT, UR4, 0x1, URZ ;  /* 0x0000000104047890 */ /* 0x000fc6000fffe0ff */
[C---:B------:R-:W-:Y:S01]  /*04a0*/  LEA R23, R19.reuse, UR5, 0x2 ;  /* 0x0000000513177c11 */ /* 0x040fe2000f8e10ff */
[----:B------:R-:W-:Y:S02]  /*04b0*/  IMAD R19, R19, 0x4, R14 ;  /* 0x0000000413137824 */ /* 0x000fe400078e020e */
[----:B------:R-:W-:Y:S02]  /*04c0*/  ISETP.NE.AND P0, PT, R7, UR4, PT ;  /* 0x0000000407007c0c */ /* 0x000fe4000bf05270 */
[----:B--2---:R0:W-:Y:S04]  /*04d0*/  STS [R23], R18 ;  /* 0x0000001217007388 */ /* 0x0041e80000000800 */
[----:B---3--:R0:W-:Y:S01]  /*04e0*/  STS [R19], R20 ;  /* 0x0000001413007388 */ /* 0x0081e20000000800 */
[----:B------:R-:W-:Y:S06]  /*04f0*/  BAR.SYNC.DEFER_BLOCKING 0x0 ;  /* 0x0000000000007b1d */ /* 0x000fec0000010000 */
[----:B------:R-:W-:Y:S05]  /*0500*/  @!P1 BRA `(.L_x_1) ;  /* 0x0000000400789947 */ /* 0x000fea0003800000 */
[----:B------:R-:W-:Y:S01]  /*0510*/  ISETP.GE.U32.AND P1, PT, R17, 0x8, PT ;  /* 0x000000081100780c */ /* 0x000fe20003f26070 */
[----:B------:R-:W-:-:S12]  /*0520*/  HFMA2 R2, -RZ, RZ, 0, 0 ;  /* 0x00000000ff027431 */ /* 0x000fd800000001ff */
[----:B------:R-:W-:Y:S05]  /*0530*/  @!P1 BRA `(.L_x_2) ;  /* 0x0000000000a49947 */ /* 0x000fea0003800000 */
[----:B------:R-:W-:Y:S01]  /*0540*/  LEA R4, R11, UR5, 0x2 ;  /* 0x000000050b047c11 */ /* 0x000fe2000f8e10ff */
[----:B------:R-:W-:Y:S01]  /*0550*/  IMAD.MOV.U32 R2, RZ, RZ, R15 ;  /* 0x000000ffff027224 */ /* 0x000fe200078e000f */
[----:B------:R-:W-:-:S03]  /*0560*/  MOV R3, R13 ;  /* 0x0000000d00037202 */ /* 0x000fc60000000f00 */
[----:B------:R-:W-:-:S07]  /*0570*/  VIADD R4, R4, 0x10 ;  /* 0x0000001004047836 */ /* 0x000fce0000000000 */
.L_x_3:
[----:B0-----:R-:W-:Y:S01]  /*0580*/  LDS R23, [R4+-0x10] ;  /* 0xfffff00004177984 */ /* 0x001fe20000000800 */
[----:B------:R-:W-:Y:S01]  /*0590*/  LEA R26, R17, R2, 0x2 ;  /* 0x00000002111a7211 */ /* 0x000fe200078e10ff */
[----:B------:R-:W-:Y:S02]  /*05a0*/  VIADD R3, R3, 0x8 ;  /* 0x0000000803037836 */ /* 0x000fe40000000000 */
[----:B------:R0:W1:Y:S02]  /*05b0*/  LDS R24, [R2] ;  /* 0x0000000002187984 */ /* 0x0000640000000800 */
[----:B------:R-:W-:Y:S01]  /*05c0*/  IMAD R20, R17, 0x4, R26 ;  /* 0x0000000411147824 */ /* 0x000fe200078e021a */
[----:B------:R-:W-:Y:S01]  /*05d0*/  ISETP.NE.AND P1, PT, R3, RZ, PT ;  /* 0x000000ff0300720c */ /* 0x000fe20003f25270 */
[----:B------:R-:W-:Y:S03]  /*05e0*/  LDS R22, [R4+-0xc] ;  /* 0xfffff40004167984 */ /* 0x000fe60000000800 */
[C---:B------:R-:W-:Y:S01]  /*05f0*/  LEA R28, R17.reuse, R20, 0x2 ;  /* 0x00000014111c7211 */ /* 0x040fe200078e10ff */
[----:B------:R-:W2:Y:S01]  /*0600*/  LDS R26, [R26] ;  /* 0x000000001a1a7984 */ /* 0x000ea20000000800 */
[----:B0-----:R-:W-:-:S03]  /*0610*/  LEA R2, R17, R2, 0x5 ;  /* 0x0000000211027211 */ /* 0x001fc600078e28ff */
[----:B------:R-:W-:Y:S04]  /*0620*/  LDS R19, [R4+-0x8] ;  /* 0xfffff80004137984 */ /* 0x000fe80000000800 */
[----:B------:R-:W0:Y:S04]  /*0630*/  LDS R20, [R20] ;  /* 0x0000000014147984 */ /* 0x000e280000000800 */
[----:B------:R-:W-:Y:S04]  /*0640*/  LDS R5, [R4+-0x4] ;  /* 0xfffffc0004057984 */ /* 0x000fe80000000800 */
[----:B------:R-:W3:Y:S04]  /*0650*/  LDS R18, [R28] ;  /* 0x000000001c127984 */ /* 0x000ee80000000800 */
[----:B------:R-:W-:Y:S04]  /*0660*/  LDS R27, [R4+0x8] ;  /* 0x00000800041b7984 */ /* 0x000fe80000000800 */
[----:B------:R-:W-:Y:S01]  /*0670*/  LDS R29, [R4+0xc] ;  /* 0x00000c00041d7984 */ /* 0x000fe20000000800 */
[----:B-1----:R-:W-:Y:S01]  /*0680*/  FFMA R23, R23, R24, R16 ;  /* 0x0000001817177223 */ /* 0x002fe20000000010 */
[----:B------:R-:W-:-:S02]  /*0690*/  IMAD R24, R17, 0x4, R28 ;  /* 0x0000000411187824 */ /* 0x000fc400078e021c */
[----:B------:R-:W-:Y:S03]  /*06a0*/  LDS R16, [R4] ;  /* 0x0000000004107984 */ /* 0x000fe60000000800 */
[C---:B------:R-:W-:Y:S01]  /*06b0*/  LEA R25, R17.reuse, R24, 0x2 ;  /* 0x0000001811197211 */ /* 0x040fe200078e10ff */
[----:B--2---:R-:W-:Y:S02]  /*06c0*/  FFMA R22, R22, R26, R23 ;  /* 0x0000001a16167223 */ /* 0x004fe40000000017 */
[----:B------:R-:W1:Y:S02]  /*06d0*/  LDS R23, [R24] ;  /* 0x0000000018177984 */ /* 0x000e640000000800 */
[----:B------:R-:W-:Y:S02]  /*06e0*/  IMAD R26, R17, 0x4, R25 ;  /* 0x00000004111a7824 */ /* 0x000fe400078e0219 */
[----:B0-----:R-:W-:-:S02]  /*06f0*/  FFMA R22, R19, R20, R22 ;  /* 0x0000001413167223 */ /* 0x001fc40000000016 */
[----:B------:R0:W-:Y:S04]  /*0700*/  LDS R19, [R4+0x4] ;  /* 0x0000040004137984 */ /* 0x0001e80000000800 */
[----:B------:R-:W2:Y:S01]  /*0710*/  LDS R20, [R25] ;  /* 0x0000000019147984 */ /* 0x000ea20000000800 */
[----:B---3--:R-:W-:Y:S01]  /*0720*/  FFMA R5, R5, R18, R22 ;  /* 0x0000001205057223 */ /* 0x008fe20000000016 */
[----:B------:R-:W-:Y:S01]  /*0730*/  LEA R18, R17, R26, 0x2 ;  /* 0x0000001a11127211 */ /* 0x000fe200078e10ff */
[----:B0-----:R-:W-:Y:S01]  /*0740*/  VIADD R4, R4, 0x20 ;  /* 0x0000002004047836 */ /* 0x001fe20000000000 */
[----:B------:R-:W0:Y:S04]  /*0750*/  LDS R26, [R26] ;  /* 0x000000001a1a7984 */ /* 0x000e280000000800 */
[----:B------:R-:W3:Y:S01]  /*0760*/  LDS R18, [R18] ;  /* 0x0000000012127984 */ /* 0x000ee20000000800 */
[----:B-1----:R-:W-:-:S04]  /*0770*/  FFMA R16, R16, R23, R5 ;  /* 0x0000001710107223 */ /* 0x002fc80000000005 */
[----:B--2---:R-:W-:-:S04]  /*0780*/  FFMA R16, R19, R20, R16 ;  /* 0x0000001413107223 */ /* 0x004fc80000000010 */
[----:B0-----:R-:W-:-:S04]  /*0790*/  FFMA R16, R27, R26, R16 ;  /* 0x0000001a1b107223 */ /* 0x001fc80000000010 */
[----:B---3--:R-:W-:Y:S01]  /*07a0*/  FFMA R16, R29, R18, R16 ;  /* 0x000000121d107223 */ /* 0x008fe20000000010 */
[----:B------:R-:W-:Y:S06]  /*07b0*/  @P1 BRA `(.L_x_3) ;  /* 0xfffffffc00701947 */ /* 0x000fec000383ffff */
[----:B------:R-:W-:-:S07]  /*07c0*/  MOV R2, R10 ;  /* 0x0000000a00027202 */ /* 0x000fce0000000f00 */
.L_x_2:
[----:B------:R-:W-:-:S13]  /*07d0*/  ISETP.NE.AND P1, PT, R21, RZ, PT ;  /* 0x000000ff1500720c */ /* 0x000fda0003f25270 */
[----:B------:R-:W-:Y:S05]  /*07e0*/  @!P1 BRA `(.L_x_1) ;  /* 0x0000000000c09947 */ /* 0x000fea0003800000 */
[----:B------:R-:W-:Y:S01]  /*07f0*/  VIADD R3, R21, 0xffffffff ;  /* 0xffffffff15037836 */ /* 0x000fe20000000000 */
[----:B------:R-:W-:-:S04]  /*0800*/  ISETP.NE.AND P2, PT, R12, RZ, PT ;  /* 0x000000ff0c00720c */ /* 0x000fc80003f45270 */
[----:B------:R-:W-:-:S13]  /*0810*/  ISETP.GE.U32.AND P1, PT, R3, 0x3, PT ;  /* 0x000000030300780c */ /* 0x000fda0003f26070 */
[----:B------:R-:W-:Y:S05]  /*0820*/  @!P1 BRA `(.L_x_4) ;  /* 0x0000000000509947 */ /* 0x000fea0003800000 */
[C---:B------:R-:W-:Y:S01]  /*0830*/  IMAD R5, R2.reuse, R17, R6 ;  /* 0x0000001102057224 */ /* 0x040fe200078e0206 */
[----:B------:R-:W-:Y:S01]  /*0840*/  IADD3 R3, PT, PT, R11, R2, RZ ;  /* 0x000000020b037210 */ /* 0x000fe20007ffe0ff */
[----:B------:R-:W-:Y:S02]  /*0850*/  VIADD R2, R2, 0x4 ;  /* 0x0000000402027836 */ /* 0x000fe40000000000 */
[----:B------:R-:W-:Y:S01]  /*0860*/  IMAD R4, R5, 0x4, R14 ;  /* 0x0000000405047824 */ /* 0x000fe200078e020e */
[----:B------:R-:W-:-:S04]  /*0870*/  LEA R3, R3, UR5, 0x2 ;  /* 0x0000000503037c11 */ /* 0x000fc8000f8e10ff */
[C---:B------:R-:W-:Y:S01]  /*0880*/  LEA R22, R17.reuse, R4, 0x2 ;  /* 0x0000000411167211 */ /* 0x040fe200078e10ff */
[----:B0-----:R-:W-:Y:S04]  /*0890*/  LDS R18, [R4] ;  /* 0x0000000004127984 */ /* 0x001fe80000000800 */
[----:B------:R-:W0:Y:S01]  /*08a0*/  LDS R5, [R3] ;  /* 0x0000000003057984 */ /* 0x000e220000000800 */
[----:B------:R-:W-:-:S03]  /*08b0*/  IMAD R26, R17, 0x4, R22 ;  /* 0x00000004111a7824 */ /* 0x000fc600078e0216 */
[----:B------:R-:W-:Y:S02]  /*08c0*/  LDS R20, [R3+0x4] ;  /* 0x0000040003147984 */ /* 0x000fe40000000800 */
[----:B------:R-:W-:Y:S02]  /*08d0*/  LEA R19, R17, R26, 0x2 ;  /* 0x0000001a11137211 */ /* 0x000fe400078e10ff */
[----:B------:R-:W1:Y:S04]  /*08e0*/  LDS R22, [R22] ;  /* 0x0000000016167984 */ /* 0x000e680000000800 */
[----:B------:R-:W-:Y:S04]  /*08f0*/  LDS R24, [R3+0x8] ;  /* 0x0000080003187984 */ /* 0x000fe80000000800 */
[----:B------:R-:W2:Y:S04]  /*0900*/  LDS R26, [R26] ;  /* 0x000000001a1a7984 */ /* 0x000ea80000000800 */
[----:B------:R-:W-:Y:S04]  /*0910*/  LDS R28, [R3+0xc] ;  /* 0x00000c00031c7984 */ /* 0x000fe80000000800 */
[----:B------:R-:W3:Y:S01]  /*0920*/  LDS R19, [R19] ;  /* 0x0000000013137984 */ /* 0x000ee20000000800 */
[----:B0-----:R-:W-:-:S04]  /*0930*/  FFMA R5, R5, R18, R16 ;  /* 0x0000001205057223 */ /* 0x001fc80000000010 */
[----:B-1----:R-:W-:-:S04]  /*0940*/  FFMA R5, R20, R22, R5 ;  /* 0x0000001614057223 */ /* 0x002fc80000000005 */
[----:B--2---:R-:W-:-:S04]  /*0950*/  FFMA R5, R24, R26, R5 ;  /* 0x0000001a18057223 */ /* 0x004fc80000000005 */
[----:B---3--:R-:W-:-:S07]  /*0960*/  FFMA R16, R28, R19, R5 ;  /* 0x000000131c107223 */ /* 0x008fce0000000005 */
.L_x_4:
[----:B------:R-:W-:Y:S05]  /*0970*/  @!P2 BRA `(.L_x_1) ;  /* 0x00000000005ca947 */ /* 0x000fea0003800000 */
[----:B------:R-:W-:Y:S02]  /*0980*/  ISETP.NE.AND P1, PT, R12, 0x1, PT ;  /* 0x000000010c00780c */ /* 0x000fe40003f25270 */
[----:B------:R-:W-:-:S11]  /*0990*/  LOP3.LUT P2, RZ, R17, 0x1, RZ, 0xc0, !PT ;  /* 0x0000000111ff7812 */ /* 0x000fd6000784c0ff */
[----:B------:R-:W-:Y:S05]  /*09a0*/  @!P1 BRA `(.L_x_5) ;  /* 0x0000000000309947 */ /* 0x000fea0003800000 */
[C---:B------:R-:W-:Y:S01]  /*09b0*/  IMAD R5, R2.reuse, R17, R6 ;  /* 0x0000001102057224 */ /* 0x040fe200078e0206 */
[----:B------:R-:W-:Y:S01]  /*09c0*/  IADD3 R3, PT, PT, R11, R2, RZ ;  /* 0x000000020b037210 */ /* 0x000fe20007ffe0ff */
[----:B------:R-:W-:Y:S02]  /*09d0*/  VIADD R2, R2, 0x2 ;  /* 0x0000000202027836 */ /* 0x000fe40000000000 */
[----:B------:R-:W-:Y:S01]  /*09e0*/  IMAD R4, R5, 0x4, R14 ;  /* 0x0000000405047824 */ /* 0x000fe200078e020e */
[----:B------:R-:W-:-:S04]  /*09f0*/  LEA R3, R3, UR5, 0x2 ;  /* 0x0000000503037c11 */ /* 0x000fc8000f8e10ff */
[----:B0-----:R-:W-:Y:S01]  /*0a00*/  LEA R19, R17, R4, 0x2 ;  /* 0x0000000411137211 */ /* 0x001fe200078e10ff */
[----:B------:R-:W-:Y:S04]  /*0a10*/  LDS R18, [R4] ;  /* 0x0000000004127984 */ /* 0x000fe80000000800 */
[----:B------:R-:W0:Y:S04]  /*0a20*/  LDS R5, [R3] ;  /* 0x0000000003057984 */ /* 0x000e280000000800 */
[----:B------:R-:W-:Y:S04]  /*0a30*/  LDS R20, [R3+0x4] ;  /* 0x0000040003147984 */ /* 0x000fe80000000800 */
[----:B------:R-:W1:Y:S01]  /*0a40*/  LDS R19, [R19] ;  /* 0x0000000013137984 */ /* 0x000e620000000800 */
[----:B0-----:R-:W-:-:S04]  /*0a50*/  FFMA R5, R5, R18, R16 ;  /* 0x0000001205057223 */ /* 0x001fc80000000010 */
[----:B-1----:R-:W-:-:S07]  /*0a60*/  FFMA R16, R20, R19, R5 ;  /* 0x0000001314107223 */ /* 0x002fce0000000005 */
.L_x_5:
[----:B------:R-:W-:Y:S05]  /*0a70*/  @!P2 BRA `(.L_x_1) ;  /* 0x00000000001ca947 */ /* 0x000fea0003800000 */
[----:B------:R-:W-:Y:S01]  /*0a80*/  IMAD R17, R2, R17, R6 ;  /* 0x0000001102117224 */ /* 0x000fe200078e0206 */
[----:B------:R-:W-:-:S03]  /*0a90*/  IADD3 R2, PT, PT, R11, R2, RZ ;  /* 0x000000020b027210 */ /* 0x000fc60007ffe0ff */
[----:B------:R-:W-:Y:S01]  /*0aa0*/  IMAD R17, R17, 0x4, R14 ;  /* 0x0000000411117824 */ /* 0x000fe200078e020e */
[----:B------:R-:W-:-:S05]  /*0ab0*/  LEA R2, R2, UR5, 0x2 ;  /* 0x0000000502027c11 */ /* 0x000fca000f8e10ff */
[----:B------:R-:W-:Y:S04]  /*0ac0*/  LDS R3, [R2] ;  /* 0x0000000002037984 */ /* 0x000fe80000000800 */
[----:B------:R-:W1:Y:S02]  /*0ad0*/  LDS R17, [R17] ;  /* 0x0000000011117984 */ /* 0x000e640000000800 */
[----:B-1----:R-:W-:-:S07]  /*0ae0*/  FFMA R16, R3, R17, R16 ;  /* 0x0000001103107223 */ /* 0x002fce0000000010 */
.L_x_1:
[----:B------:R-:W-:Y:S06]  /*0af0*/  BAR.SYNC.DEFER_BLOCKING 0x0 ;  /* 0x0000000000007b1d */ /* 0x000fec0000010000 */
[----:B------:R-:W-:Y:S05]  /*0b00*/  @P0 BRA `(.L_x_6) ;  /* 0xfffffff8000c0947 */ /* 0x000fea000383ffff */
.L_x_0:
[----:B------:R-:W1:Y:S01]  /*0b10*/  LDCU UR4, c[0x0][0x3a0] ;  /* 0x00007400ff0477ac */ /* 0x000e620008000800 */
[----:B------:R-:W2:Y:S01]  /*0b20*/  LDCU UR5, c[0x0][0x398] ;  /* 0x00007300ff0577ac */ /* 0x000ea20008000800 */
[----:B-1----:R-:W-:-:S04]  /*0b30*/  ISETP.GE.AND P0, PT, R9, UR4, PT ;  /* 0x0000000409007c0c */ /* 0x002fc8000bf06270 */
[----:B--2---:R-:W-:-:S13]  /*0b40*/  ISETP.GE.OR P0, PT, R8, UR5, P0 ;  /* 0x0000000508007c0c */ /* 0x004fda0008706670 */
[----:B------:R-:W-:Y:S05]  /*0b50*/  @P0 EXIT ;  /* 0x000000000000094d */ /* 0x000fea0003800000 */
[----:B------:R-:W1:Y:S01]  /*0b60*/  LDC.64 R2, c[0x0][0x390] ;  /* 0x0000e400ff027b82 */ /* 0x000e620000000a00 */
[----:B------:R-:W-:-:S04]  /*0b70*/  IMAD R9, R8, UR4, R9 ;  /* 0x0000000408097c24 */ /* 0x000fc8000f8e0209 */
[----:B-1----:R-:W-:-:S05]  /*0b80*/  IMAD.WIDE R2, R9, 0x4, R2 ;  /* 0x0000000409027825 */ /* 0x002fca00078e0202 */
[----:B------:R-:W-:Y:S01]  /*0b90*/  STG.E desc[UR6][R2.64], R16 ;  /* 0x0000001002007986 */ /* 0x000fe2000c101906 */
[----:B------:R-:W-:Y:S05]  /*0ba0*/  EXIT ;  /* 0x000000000000794d */ /* 0x000fea0003800000 */
.L_x_7:
[----:B------:R-:W-:-:S00]  /*0bb0*/  BRA `(.L_x_7) ;  /* 0xfffffffc00fc7947 */ /* 0x000fc0000383ffff */
[----:B------:R-:W-:-:S00]  /*0bc0*/  NOP ;  /* 0x0000000000007918 */ /* 0x000fc00000000000 */
        /* <DEDUP_REMOVED lines=11> */
.L_x_8:


//--------------------- .nv.shared._Z23tiled_matrix_mul_kernelPKfS0_Pfiiii --------------------------
	.section	.nv.shared._Z23tiled_matrix_mul_kernelPKfS0_Pfiiii,"aw",@nobits
	.sectionflags	@""
	.align	16
	.zero		1024


//--------------------- .nv.shared.reserved.0     --------------------------
	.section	.nv.shared.reserved.0,"aw",@nobits
	.weak		__nv_reservedSMEM_offset_0_alias
	.size		__nv_reservedSMEM_offset_0_alias, 0, 64
	.other		__nv_reservedSMEM_offset_0_alias,@"STO_CUDA_RESERVED_SHARED STV_DEFAULT"
__nv_reservedSMEM_offset_0_alias:
	.zero		0
	.zero		64


//--------------------- .nv.constant0._Z23tiled_matrix_mul_kernelPKfS0_Pfiiii --------------------------
	.section	.nv.constant0._Z23tiled_matrix_mul_kernelPKfS0_Pfiiii,"a",@progbits
	.sectionflags	@""
	.align	4
.nv.constant0._Z23tiled_matrix_mul_kernelPKfS0_Pfiiii:
	.zero		936


//--------------------- SYMBOLS --------------------------

	.type		.nv.reservedSmem.offset0,@object
	.size		.nv.reservedSmem.offset0,0x4
	.type		.nv.reservedSmem.cap,@object
	.size		.nv.reservedSmem.cap,0x4
